	.headerflags	@"EF_CUDA_TEXMODE_UNIFIED EF_CUDA_64BIT_ADDRESS EF_CUDA_ACCELERATORS EF_CUDA_SM90 EF_CUDA_VIRTUAL_SM(EF_CUDA_SM90)"
	.elftype	@"ET_EXEC"


//--------------------- .nv.info                  --------------------------
	.section	.nv.info,"",@"SHT_CUDA_INFO"
	.align	4


	//----- nvinfo : EIATTR_REGCOUNT
	.align		4
        /*0000*/ 	.byte	0x04, 0x2f
        /*0002*/ 	.short	(.L_1 - .L_0)
	.align		4
.L_0:
        /*0004*/ 	.word	index@(triton_poi_fused__unsafe_index_add_mul_sub_5)
        /*0008*/ 	.word	0x00000010


	//----- nvinfo : EIATTR_MIN_STACK_SIZE
	.align		4
.L_1:
        /*000c*/ 	.byte	0x04, 0x12
        /*000e*/ 	.short	(.L_3 - .L_2)
	.align		4
.L_2:
        /*0010*/ 	.word	index@(triton_poi_fused__unsafe_index_add_mul_sub_5)
        /*0014*/ 	.word	0x00000000


	//----- nvinfo : EIATTR_FRAME_SIZE
	.align		4
.L_3:
        /*0018*/ 	.byte	0x04, 0x11
        /*001a*/ 	.short	(.L_5 - .L_4)
	.align		4
.L_4:
        /*001c*/ 	.word	index@(triton_poi_fused__unsafe_index_add_mul_sub_5)
        /*0020*/ 	.word	0x00000000


	//----- nvinfo : EIATTR_MIN_STACK_SIZE
	.align		4
.L_5:
        /*0024*/ 	.byte	0x04, 0x12
        /*0026*/ 	.short	(.L_7 - .L_6)
	.align		4
.L_6:
        /*0028*/ 	.word	index@(triton_poi_fused__unsafe_index_add_mul_sub_5)
        /*002c*/ 	.word	0x00000000
.L_7:


//--------------------- .nv.info.triton_poi_fused__unsafe_index_add_mul_sub_5 --------------------------
	.section	.nv.info.triton_poi_fused__unsafe_index_add_mul_sub_5,"",@"SHT_CUDA_INFO"
	.sectionflags	@""
	.align	4


	//----- nvinfo : EIATTR_CUDA_API_VERSION
	.align		4
        /*0000*/ 	.byte	0x04, 0x37
        /*0002*/ 	.short	(.L_9 - .L_8)
.L_8:
        /*0004*/ 	.word	0x0000007c


	//----- nvinfo : EIATTR_KPARAM_INFO
	.align		4
.L_9:
        /*0008*/ 	.byte	0x04, 0x17
        /*000a*/ 	.short	(.L_11 - .L_10)
.L_10:
        /*000c*/ 	.word	0x00000000
        /*0010*/ 	.short	0x0008
        /*0012*/ 	.short	0x0040
        /*0014*/ 	.byte	0x00, 0xf0, 0x11, 0x00


	//----- nvinfo : EIATTR_KPARAM_INFO
	.align		4
.L_11:
        /*0018*/ 	.byte	0x04, 0x17
        /*001a*/ 	.short	(.L_13 - .L_12)
.L_12:
        /*001c*/ 	.word	0x00000000
        /*0020*/ 	.short	0x0007
        /*0022*/ 	.short	0x0038
        /*0024*/ 	.byte	0x00, 0xf4, 0x21, 0x00


	//----- nvinfo : EIATTR_KPARAM_INFO
	.align		4
.L_13:
        /*0028*/ 	.byte	0x04, 0x17
        /*002a*/ 	.short	(.L_15 - .L_14)
.L_14:
        /*002c*/ 	.word	0x00000000
        /*0030*/ 	.short	0x0006
        /*0032*/ 	.short	0x0030
        /*0034*/ 	.byte	0x00, 0xf4, 0x21, 0x00


	//----- nvinfo : EIATTR_KPARAM_INFO
	.align		4
.L_15:
        /*0038*/ 	.byte	0x04, 0x17
        /*003a*/ 	.short	(.L_17 - .L_16)
.L_16:
        /*003c*/ 	.word	0x00000000
        /*0040*/ 	.short	0x0005
        /*0042*/ 	.short	0x0028
        /*0044*/ 	.byte	0x00, 0xf4, 0x21, 0x00


	//----- nvinfo : EIATTR_KPARAM_INFO
	.align		4
.L_17:
        /*0048*/ 	.byte	0x04, 0x17
        /*004a*/ 	.short	(.L_19 - .L_18)
.L_18:
        /*004c*/ 	.word	0x00000000
        /*0050*/ 	.short	0x0004
        /*0052*/ 	.short	0x0020
        /*0054*/ 	.byte	0x00, 0xf4, 0x21, 0x00


	//----- nvinfo : EIATTR_KPARAM_INFO
	.align		4
.L_19:
        /*0058*/ 	.byte	0x04, 0x17
        /*005a*/ 	.short	(.L_21 - .L_20)
.L_20:
        /*005c*/ 	.word	0x00000000
        /*0060*/ 	.short	0x0003
        /*0062*/ 	.short	0x0018
        /*0064*/ 	.byte	0x00, 0xf4, 0x21, 0x00


	//----- nvinfo : EIATTR_KPARAM_INFO
	.align		4
.L_21:
        /*0068*/ 	.byte	0x04, 0x17
        /*006a*/ 	.short	(.L_23 - .L_22)
.L_22:
        /*006c*/ 	.word	0x00000000
        /*0070*/ 	.short	0x0002
        /*0072*/ 	.short	0x0010
        /*0074*/ 	.byte	0x00, 0xf4, 0x21, 0x00


	//----- nvinfo : EIATTR_KPARAM_INFO
	.align		4
.L_23:
        /*0078*/ 	.byte	0x04, 0x17
        /*007a*/ 	.short	(.L_25 - .L_24)
.L_24:
        /*007c*/ 	.word	0x00000000
        /*0080*/ 	.short	0x0001
        /*0082*/ 	.short	0x0008
        /*0084*/ 	.byte	0x00, 0xf4, 0x21, 0x00


	//----- nvinfo : EIATTR_KPARAM_INFO
	.align		4
.L_25:
        /*0088*/ 	.byte	0x04, 0x17
        /*008a*/ 	.short	(.L_27 - .L_26)
.L_26:
        /*008c*/ 	.word	0x00000000
        /*0090*/ 	.short	0x0000
        /*0092*/ 	.short	0x0000
        /*0094*/ 	.byte	0x00, 0xf4, 0x21, 0x00


	//----- nvinfo : EIATTR_SPARSE_MMA_MASK
	.align		4
.L_27:
        /*0098*/ 	.byte	0x03, 0x50
        /*009a*/ 	.short	0x0000


	//----- nvinfo : EIATTR_MAXREG_COUNT
	.align		4
        /*009c*/ 	.byte	0x03, 0x1b
        /*009e*/ 	.short	0x00ff


	//----- nvinfo : EIATTR_EXIT_INSTR_OFFSETS
	.align		4
        /*00a0*/ 	.byte	0x04, 0x1c
        /*00a2*/ 	.short	(.L_29 - .L_28)


	//   ....[0]....
.L_28:
        /*00a4*/ 	.word	0x00000240


	//   ....[1]....
        /*00a8*/ 	.word	0x00000260


	//----- nvinfo : EIATTR_REQNTID
	.align		4
.L_29:
        /*00ac*/ 	.byte	0x04, 0x10
        /*00ae*/ 	.short	(.L_31 - .L_30)
.L_30:
        /*00b0*/ 	.word	0x00000080
        /*00b4*/ 	.word	0x00000001
        /*00b8*/ 	.word	0x00000001


	//----- nvinfo : EIATTR_CBANK_PARAM_SIZE
	.align		4
.L_31:
        /*00bc*/ 	.byte	0x03, 0x19
        /*00be*/ 	.short	0x0044


	//----- nvinfo : EIATTR_PARAM_CBANK
	.align		4
        /*00c0*/ 	.byte	0x04, 0x0a
        /*00c2*/ 	.short	(.L_33 - .L_32)
	.align		4
.L_32:
        /*00c4*/ 	.word	index@(.nv.constant0.triton_poi_fused__unsafe_index_add_mul_sub_5)
        /*00c8*/ 	.short	0x0210
        /*00ca*/ 	.short	0x0044


	//----- nvinfo : EIATTR_SW_WAR
	.align		4
.L_33:
        /*00cc*/ 	.byte	0x04, 0x36
        /*00ce*/ 	.short	(.L_35 - .L_34)
.L_34:
        /*00d0*/ 	.word	0x00000008
.L_35:


//--------------------- .nv.callgraph             --------------------------
	.section	.nv.callgraph,"",@"SHT_CUDA_CALLGRAPH"
	.align	4
	.sectionentsize	8
	.align		4
        /*0000*/ 	.word	0x00000000
	.align		4
        /*0004*/ 	.word	0xffffffff
	.align		4
        /*0008*/ 	.word	0x00000000
	.align		4
        /*000c*/ 	.word	0xfffffffe
	.align		4
        /*0010*/ 	.word	0x00000000
	.align		4
        /*0014*/ 	.word	0xfffffffd
	.align		4
        /*0018*/ 	.word	0x00000000
	.align		4
        /*001c*/ 	.word	0xfffffffc


//--------------------- .text.triton_poi_fused__unsafe_index_add_mul_sub_5 --------------------------
	.section	.text.triton_poi_fused__unsafe_index_add_mul_sub_5,"ax",@progbits
	.align	128
        .global         triton_poi_fused__unsafe_index_add_mul_sub_5
        .type           triton_poi_fused__unsafe_index_add_mul_sub_5,@function
        .size           triton_poi_fused__unsafe_index_add_mul_sub_5,(.L_x_1 - triton_poi_fused__unsafe_index_add_mul_sub_5)
        .other          triton_poi_fused__unsafe_index_add_mul_sub_5,@"STO_CUDA_ENTRY STV_DEFAULT"
triton_poi_fused__unsafe_index_add_mul_sub_5:
.text.triton_poi_fused__unsafe_index_add_mul_sub_5:
[----:B------:R-:W0:Y:S02]  /*0000*/  LDC R1, c[0x0][0x28] ;  /* 0x00000a00ff017b82 */ /* 0x000e240000000800 */
[----:B------:R-:W1:Y:S01]  /*0010*/  S2R R0, SR_TID.X ;  /* 0x0000000000007919 */ /* 0x000e620000002100 */
[----:B------:R-:W2:Y:S01]  /*0020*/  LDC.64 R4, c[0x0][0x238] ;  /* 0x00008e00ff047b82 */ /* 0x000ea20000000a00 */
[----:B------:R-:W-:Y:S01]  /*0030*/  ULDC.64 UR4, c[0x0][0x208] ;  /* 0x0000820000047ab9 */ /* 0x000fe20000000a00 */
[----:B------:R-:W3:Y:S06]  /*0040*/  S2R R3, SR_CTAID.X ;  /* 0x0000000000037919 */ /* 0x000eec0000002500 */
[----:B------:R-:W4:Y:S01]  /*0050*/  LDC.64 R6, c[0x0][0x228] ;  /* 0x00008a00ff067b82 */ /* 0x000f220000000a00 */
[----:B-1----:R-:W-:-:S02]  /*0060*/  LOP3.LUT R0, R0, 0x7f, RZ, 0xc0, !PT ;  /* 0x0000007f00007812 */ /* 0x002fc400078ec0ff */
[----:B---3--:R-:W-:-:S03]  /*0070*/  SHF.R.S32.HI R11, RZ, 0x18, R3 ;  /* 0x00000018ff0b7819 */ /* 0x008fc60000011403 */
[----:B------:R-:W-:Y:S02]  /*0080*/  IMAD R0, R3, 0x80, R0 ;  /* 0x0000008003007824 */ /* 0x000fe400078e0200 */
[----:B------:R-:W1:Y:S01]  /*0090*/  LDC.64 R2, c[0x0][0x248] ;  /* 0x00009200ff027b82 */ /* 0x000e620000000a00 */
[----:B------:R-:W-:Y:S02]  /*00a0*/  SGXT R11, R11, 0x1 ;  /* 0x000000010b0b781a */ /* 0x000fe40000000200 */
[----:B------:R-:W-:Y:S02]  /*00b0*/  SHF.R.S32.HI R9, RZ, 0x1f, R0 ;  /* 0x0000001fff097819 */ /* 0x000fe40000011400 */
[-C--:B------:R-:W-:Y:S02]  /*00c0*/  LEA.HI R8, R11, R0.reuse, RZ, 0x4 ;  /* 0x000000000b087211 */ /* 0x080fe400078f20ff */
[----:B------:R-:W-:Y:S02]  /*00d0*/  LEA.HI R9, R9, R0, RZ, 0x2 ;  /* 0x0000000009097211 */ /* 0x000fe400078f10ff */
[----:B------:R-:W-:-:S02]  /*00e0*/  ISETP.GE.AND P0, PT, R0, 0x100, PT ;  /* 0x000001000000780c */ /* 0x000fc40003f06270 */
[----:B------:R-:W-:Y:S02]  /*00f0*/  LOP3.LUT R11, R9, 0xfffffffc, RZ, 0xc0, !PT ;  /* 0xfffffffc090b7812 */ /* 0x000fe400078ec0ff */
[----:B------:R-:W-:Y:S02]  /*0100*/  SHF.R.S32.HI R13, RZ, 0x4, R8 ;  /* 0x00000004ff0d7819 */ /* 0x000fe40000011408 */
[----:B------:R-:W-:Y:S01]  /*0110*/  SHF.R.S32.HI R9, RZ, 0x2, R9 ;  /* 0x00000002ff097819 */ /* 0x000fe20000011409 */
[----:B------:R-:W-:Y:S02]  /*0120*/  IMAD.IADD R11, R0, 0x1, -R11 ;  /* 0x00000001000b7824 */ /* 0x000fe400078e0a0b */
[----:B----4-:R-:W-:Y:S01]  /*0130*/  IMAD.WIDE R6, R13, 0x4, R6 ;  /* 0x000000040d067825 */ /* 0x010fe200078e0206 */
[----:B------:R-:W-:-:S03]  /*0140*/  LEA.HI R8, R9, R9, RZ, 0x2 ;  /* 0x0000000909087211 */ /* 0x000fc600078f10ff */
[----:B--2---:R-:W-:Y:S01]  /*0150*/  IMAD.WIDE R4, R11, 0x4, R4 ;  /* 0x000000040b047825 */ /* 0x004fe200078e0204 */
[----:B------:R-:W-:Y:S02]  /*0160*/  CS2R R10, SRZ ;  /* 0x00000000000a7805 */ /* 0x000fe4000001ff00 */
[----:B------:R-:W-:-:S04]  /*0170*/  LOP3.LUT R8, R8, 0xfffffffc, RZ, 0xc0, !PT ;  /* 0xfffffffc08087812 */ /* 0x000fc800078ec0ff */
[----:B------:R-:W2:Y:S01]  /*0180*/  @!P0 LDG.E.EL R10, desc[UR4][R6.64] ;  /* 0x00000004060a8981 */ /* 0x000ea2000c2e1900 */
[----:B------:R-:W-:-:S03]  /*0190*/  IMAD.IADD R9, R9, 0x1, -R8 ;  /* 0x0000000109097824 */ /* 0x000fc600078e0a08 */
[----:B------:R-:W3:Y:S01]  /*01a0*/  @!P0 LDG.E.EL R11, desc[UR4][R4.64] ;  /* 0x00000004040b8981 */ /* 0x000ee2000c2e1900 */
[----:B------:R-:W-:Y:S02]  /*01b0*/  IMAD.MOV.U32 R12, RZ, RZ, RZ ;  /* 0x000000ffff0c7224 */ /* 0x000fe400078e00ff */
[----:B-1----:R-:W-:Y:S02]  /*01c0*/  IMAD.WIDE R2, R9, 0x4, R2 ;  /* 0x0000000409027825 */ /* 0x002fe400078e0202 */
[----:B------:R-:W1:Y:S03]  /*01d0*/  LDC.64 R8, c[0x0][0x210] ;  /* 0x00008400ff087b82 */ /* 0x000e660000000a00 */
[----:B------:R-:W4:Y:S01]  /*01e0*/  @!P0 LDG.E.EL R12, desc[UR4][R2.64] ;  /* 0x00000004020c8981 */ /* 0x000f22000c2e1900 */
[----:B-1----:R-:W-:-:S04]  /*01f0*/  IMAD.WIDE R8, R0, 0x4, R8 ;  /* 0x0000000400087825 */ /* 0x002fc800078e0208 */
[----:B--2---:R-:W-:-:S04]  /*0200*/  FADD R13, R10, -R10 ;  /* 0x8000000a0a0d7221 */ /* 0x004fc80000000000 */
[----:B---3--:R-:W-:-:S04]  /*0210*/  FFMA R11, R13, R11, R10 ;  /* 0x0000000b0d0b7223 */ /* 0x008fc8000000000a */
[----:B------:R-:W-:-:S04]  /*0220*/  FADD R10, R11, -R11 ;  /* 0x8000000b0b0a7221 */ /* 0x000fc80000000000 */
[----:B----4-:R-:W-:Y:S01]  /*0230*/  FFMA R11, R10, R12, R11 ;  /* 0x0000000c0a0b7223 */ /* 0x010fe2000000000b */
[----:B------:R-:W-:Y:S06]  /*0240*/  @P0 EXIT ;  /* 0x000000000000094d */ /* 0x000fec0003800000 */
[----:B------:R-:W-:Y:S01]  /*0250*/  STG.E desc[UR4][R8.64], R11 ;  /* 0x0000000b08007986 */ /* 0x000fe2000c101904 */
[----:B------:R-:W-:Y:S05]  /*0260*/  EXIT ;  /* 0x000000000000794d */ /* 0x000fea0003800000 */
.L_x_0:
[----:B------:R-:W-:-:S00]  /*0270*/  BRA `(.L_x_0) ;  /* 0xfffffffc00fc7947 */ /* 0x000fc0000383ffff */
[----:B------:R-:W-:-:S00]  /*0280*/  NOP ;  /* 0x0000000000007918 */ /* 0x000fc00000000000 */
[----:B------:R-:W-:-:S00]  /*0290*/  NOP ;  /* 0x0000000000007918 */ /* 0x000fc00000000000 */
[----:B------:R-:W-:-:S00]  /*02a0*/  NOP ;  /* 0x0000000000007918 */ /* 0x000fc00000000000 */
[----:B------:R-:W-:-:S00]  /*02b0*/  NOP ;  /* 0x0000000000007918 */ /* 0x000fc00000000000 */
[----:B------:R-:W-:-:S00]  /*02c0*/  NOP ;  /* 0x0000000000007918 */ /* 0x000fc00000000000 */
[----:B------:R-:W-:-:S00]  /*02d0*/  NOP ;  /* 0x0000000000007918 */ /* 0x000fc00000000000 */
[----:B------:R-:W-:-:S00]  /*02e0*/  NOP ;  /* 0x0000000000007918 */ /* 0x000fc00000000000 */
[----:B------:R-:W-:-:S00]  /*02f0*/  NOP ;  /* 0x0000000000007918 */ /* 0x000fc00000000000 */
.L_x_1:


//--------------------- .nv.constant0.triton_poi_fused__unsafe_index_add_mul_sub_5 --------------------------
	.section	.nv.constant0.triton_poi_fused__unsafe_index_add_mul_sub_5,"a",@progbits
	.sectionflags	@""
	.align	4
.nv.constant0.triton_poi_fused__unsafe_index_add_mul_sub_5:
	.zero		596
